	.headerflags	@"EF_CUDA_TEXMODE_UNIFIED EF_CUDA_64BIT_ADDRESS EF_CUDA_ACCELERATORS EF_CUDA_SM90 EF_CUDA_VIRTUAL_SM(EF_CUDA_SM90)"
	.elftype	@"ET_EXEC"


//--------------------- .nv.info                  --------------------------
	.section	.nv.info,"",@"SHT_CUDA_INFO"
	.align	4


	//----- nvinfo : EIATTR_REGCOUNT
	.align		4
        /*0000*/ 	.byte	0x04, 0x2f
        /*0002*/ 	.short	(.L_1 - .L_0)
	.align		4
.L_0:
        /*0004*/ 	.word	index@(triton_poi_fused_convolution_28)
        /*0008*/ 	.word	0x0000000c


	//----- nvinfo : EIATTR_MIN_STACK_SIZE
	.align		4
.L_1:
        /*000c*/ 	.byte	0x04, 0x12
        /*000e*/ 	.short	(.L_3 - .L_2)
	.align		4
.L_2:
        /*0010*/ 	.word	index@(triton_poi_fused_convolution_28)
        /*0014*/ 	.word	0x00000000


	//----- nvinfo : EIATTR_FRAME_SIZE
	.align		4
.L_3:
        /*0018*/ 	.byte	0x04, 0x11
        /*001a*/ 	.short	(.L_5 - .L_4)
	.align		4
.L_4:
        /*001c*/ 	.word	index@(triton_poi_fused_convolution_28)
        /*0020*/ 	.word	0x00000000


	//----- nvinfo : EIATTR_MIN_STACK_SIZE
	.align		4
.L_5:
        /*0024*/ 	.byte	0x04, 0x12
        /*0026*/ 	.short	(.L_7 - .L_6)
	.align		4
.L_6:
        /*0028*/ 	.word	index@(triton_poi_fused_convolution_28)
        /*002c*/ 	.word	0x00000000
.L_7:


//--------------------- .nv.info.triton_poi_fused_convolution_28 --------------------------
	.section	.nv.info.triton_poi_fused_convolution_28,"",@"SHT_CUDA_INFO"
	.sectionflags	@""
	.align	4


	//----- nvinfo : EIATTR_CUDA_API_VERSION
	.align		4
        /*0000*/ 	.byte	0x04, 0x37
        /*0002*/ 	.short	(.L_9 - .L_8)
.L_8:
        /*0004*/ 	.word	0x0000007c


	//----- nvinfo : EIATTR_KPARAM_INFO
	.align		4
.L_9:
        /*0008*/ 	.byte	0x04, 0x17
        /*000a*/ 	.short	(.L_11 - .L_10)
.L_10:
        /*000c*/ 	.word	0x00000000
        /*0010*/ 	.short	0x0002
        /*0012*/ 	.short	0x0010
        /*0014*/ 	.byte	0x00, 0xf0, 0x11, 0x00


	//----- nvinfo : EIATTR_KPARAM_INFO
	.align		4
.L_11:
        /*0018*/ 	.byte	0x04, 0x17
        /*001a*/ 	.short	(.L_13 - .L_12)
.L_12:
        /*001c*/ 	.word	0x00000000
        /*0020*/ 	.short	0x0001
        /*0022*/ 	.short	0x0008
        /*0024*/ 	.byte	0x00, 0xf4, 0x21, 0x00


	//----- nvinfo : EIATTR_KPARAM_INFO
	.align		4
.L_13:
        /*0028*/ 	.byte	0x04, 0x17
        /*002a*/ 	.short	(.L_15 - .L_14)
.L_14:
        /*002c*/ 	.word	0x00000000
        /*0030*/ 	.short	0x0000
        /*0032*/ 	.short	0x0000
        /*0034*/ 	.byte	0x00, 0xf4, 0x21, 0x00


	//----- nvinfo : EIATTR_SPARSE_MMA_MASK
	.align		4
.L_15:
        /*0038*/ 	.byte	0x03, 0x50
        /*003a*/ 	.short	0x0000


	//----- nvinfo : EIATTR_MAXREG_COUNT
	.align		4
        /*003c*/ 	.byte	0x03, 0x1b
        /*003e*/ 	.short	0x00ff


	//----- nvinfo : EIATTR_EXIT_INSTR_OFFSETS
	.align		4
        /*0040*/ 	.byte	0x04, 0x1c
        /*0042*/ 	.short	(.L_17 - .L_16)


	//   ....[0]....
.L_16:
        /*0044*/ 	.word	0x00000170


	//   ....[1]....
        /*0048*/ 	.word	0x00000190


	//----- nvinfo : EIATTR_REQNTID
	.align		4
.L_17:
        /*004c*/ 	.byte	0x04, 0x10
        /*004e*/ 	.short	(.L_19 - .L_18)
.L_18:
        /*0050*/ 	.word	0x00000080
        /*0054*/ 	.word	0x00000001
        /*0058*/ 	.word	0x00000001


	//----- nvinfo : EIATTR_CBANK_PARAM_SIZE
	.align		4
.L_19:
        /*005c*/ 	.byte	0x03, 0x19
        /*005e*/ 	.short	0x0014


	//----- nvinfo : EIATTR_PARAM_CBANK
	.align		4
        /*0060*/ 	.byte	0x04, 0x0a
        /*0062*/ 	.short	(.L_21 - .L_20)
	.align		4
.L_20:
        /*0064*/ 	.word	index@(.nv.constant0.triton_poi_fused_convolution_28)
        /*0068*/ 	.short	0x0210
        /*006a*/ 	.short	0x0014


	//----- nvinfo : EIATTR_SW_WAR
	.align		4
.L_21:
        /*006c*/ 	.byte	0x04, 0x36
        /*006e*/ 	.short	(.L_23 - .L_22)
.L_22:
        /*0070*/ 	.word	0x00000008
.L_23:


//--------------------- .nv.callgraph             --------------------------
	.section	.nv.callgraph,"",@"SHT_CUDA_CALLGRAPH"
	.align	4
	.sectionentsize	8
	.align		4
        /*0000*/ 	.word	0x00000000
	.align		4
        /*0004*/ 	.word	0xffffffff
	.align		4
        /*0008*/ 	.word	0x00000000
	.align		4
        /*000c*/ 	.word	0xfffffffe
	.align		4
        /*0010*/ 	.word	0x00000000
	.align		4
        /*0014*/ 	.word	0xfffffffd
	.align		4
        /*0018*/ 	.word	0x00000000
	.align		4
        /*001c*/ 	.word	0xfffffffc


//--------------------- .text.triton_poi_fused_convolution_28 --------------------------
	.section	.text.triton_poi_fused_convolution_28,"ax",@progbits
	.align	128
        .global         triton_poi_fused_convolution_28
        .type           triton_poi_fused_convolution_28,@function
        .size           triton_poi_fused_convolution_28,(.L_x_1 - triton_poi_fused_convolution_28)
        .other          triton_poi_fused_convolution_28,@"STO_CUDA_ENTRY STV_DEFAULT"
triton_poi_fused_convolution_28:
.text.triton_poi_fused_convolution_28:
[----:B------:R-:W0:Y:S02]  /*0000*/  LDC R1, c[0x0][0x28] ;  /* 0x00000a00ff017b82 */ /* 0x000e240000000800 */
[----:B------:R-:W1:Y:S01]  /*0010*/  S2R R0, SR_TID.X ;  /* 0x0000000000007919 */ /* 0x000e620000002100 */
[----:B------:R-:W2:Y:S01]  /*0020*/  LDC.64 R2, c[0x0][0x210] ;  /* 0x00008400ff027b82 */ /* 0x000ea20000000a00 */
[----:B------:R-:W-:Y:S01]  /*0030*/  ULDC.64 UR4, c[0x0][0x208] ;  /* 0x0000820000047ab9 */ /* 0x000fe20000000a00 */
[----:B------:R-:W3:Y:S01]  /*0040*/  S2R R7, SR_CTAID.X ;  /* 0x0000000000077919 */ /* 0x000ee20000002500 */
[----:B-1----:R-:W-:Y:S02]  /*0050*/  LOP3.LUT R0, R0, 0x7f, RZ, 0xc0, !PT ;  /* 0x0000007f00007812 */ /* 0x002fe400078ec0ff */
[----:B---3--:R-:W-:-:S03]  /*0060*/  SHF.R.S32.HI R4, RZ, 0x18, R7 ;  /* 0x00000018ff047819 */ /* 0x008fc60000011407 */
[----:B------:R-:W-:Y:S01]  /*0070*/  IMAD R7, R7, 0x80, R0 ;  /* 0x0000008007077824 */ /* 0x000fe200078e0200 */
[----:B------:R-:W-:-:S03]  /*0080*/  SGXT R0, R4, 0x1 ;  /* 0x000000010400781a */ /* 0x000fc60000000200 */
[C---:B--2---:R-:W-:Y:S01]  /*0090*/  IMAD.WIDE R2, R7.reuse, 0x4, R2 ;  /* 0x0000000407027825 */ /* 0x044fe200078e0202 */
[----:B------:R-:W1:Y:S01]  /*00a0*/  LDC.64 R4, c[0x0][0x218] ;  /* 0x00008600ff047b82 */ /* 0x000e620000000a00 */
[----:B------:R-:W-:Y:S02]  /*00b0*/  ISETP.GE.AND P0, PT, R7, 0x100, PT ;  /* 0x000001000700780c */ /* 0x000fe40003f06270 */
[----:B------:R-:W-:Y:S01]  /*00c0*/  LEA.HI R0, R0, R7, RZ, 0x4 ;  /* 0x0000000700007211 */ /* 0x000fe200078f20ff */
[----:B------:R-:W-:-:S03]  /*00d0*/  IMAD.MOV.U32 R7, RZ, RZ, RZ ;  /* 0x000000ffff077224 */ /* 0x000fc600078e00ff */
[----:B------:R-:W-:-:S04]  /*00e0*/  SHF.R.S32.HI R0, RZ, 0x4, R0 ;  /* 0x00000004ff007819 */ /* 0x000fc80000011400 */
[----:B------:R-:W-:-:S04]  /*00f0*/  LEA.HI R6, R0, R0, RZ, 0x2 ;  /* 0x0000000000067211 */ /* 0x000fc800078f10ff */
[----:B------:R-:W-:-:S05]  /*0100*/  LOP3.LUT R9, R6, 0xfffffffc, RZ, 0xc0, !PT ;  /* 0xfffffffc06097812 */ /* 0x000fca00078ec0ff */
[----:B------:R-:W-:Y:S02]  /*0110*/  IMAD.IADD R9, R0, 0x1, -R9 ;  /* 0x0000000100097824 */ /* 0x000fe400078e0a09 */
[----:B------:R-:W-:Y:S02]  /*0120*/  IMAD.MOV.U32 R0, RZ, RZ, RZ ;  /* 0x000000ffff007224 */ /* 0x000fe400078e00ff */
[----:B-1----:R-:W-:-:S04]  /*0130*/  IMAD.WIDE R4, R9, 0x4, R4 ;  /* 0x0000000409047825 */ /* 0x002fc800078e0204 */
[----:B------:R-:W2:Y:S04]  /*0140*/  @!P0 LDG.E R0, desc[UR4][R2.64] ;  /* 0x0000000402008981 */ /* 0x000ea8000c1e1900 */
[----:B------:R-:W2:Y:S02]  /*0150*/  @!P0 LDG.E.EL R7, desc[UR4][R4.64] ;  /* 0x0000000404078981 */ /* 0x000ea4000c2e1900 */
[----:B--2---:R-:W-:Y:S01]  /*0160*/  FADD R7, R7, R0 ;  /* 0x0000000007077221 */ /* 0x004fe20000000000 */
[----:B------:R-:W-:Y:S06]  /*0170*/  @P0 EXIT ;  /* 0x000000000000094d */ /* 0x000fec0003800000 */
[----:B------:R-:W-:Y:S01]  /*0180*/  STG.E desc[UR4][R2.64], R7 ;  /* 0x0000000702007986 */ /* 0x000fe2000c101904 */
[----:B------:R-:W-:Y:S05]  /*0190*/  EXIT ;  /* 0x000000000000794d */ /* 0x000fea0003800000 */
.L_x_0:
[----:B------:R-:W-:-:S00]  /*01a0*/  BRA `(.L_x_0) ;  /* 0xfffffffc00fc7947 */ /* 0x000fc0000383ffff */
[----:B------:R-:W-:-:S00]  /*01b0*/  NOP ;  /* 0x0000000000007918 */ /* 0x000fc00000000000 */
        /* <DEDUP_REMOVED lines=12> */
.L_x_1:


//--------------------- .nv.constant0.triton_poi_fused_convolution_28 --------------------------
	.section	.nv.constant0.triton_poi_fused_convolution_28,"a",@progbits
	.sectionflags	@""
	.align	4
.nv.constant0.triton_poi_fused_convolution_28:
	.zero		548
